//
// Generated by NVIDIA NVVM Compiler
//
// Compiler Build ID: CL-36424714
// Cuda compilation tools, release 13.0, V13.0.88
// Based on NVVM 20.0.0
//

.version 9.0
.target sm_100
.address_size 64

	// .globl	_Z11clip_kernelPKfPfffi

.visible .entry _Z11clip_kernelPKfPfffi(
	.param .u64 .ptr .align 1 _Z11clip_kernelPKfPfffi_param_0,
	.param .u64 .ptr .align 1 _Z11clip_kernelPKfPfffi_param_1,
	.param .f32 _Z11clip_kernelPKfPfffi_param_2,
	.param .f32 _Z11clip_kernelPKfPfffi_param_3,
	.param .u32 _Z11clip_kernelPKfPfffi_param_4
)
{
	.reg .pred 	%p<17>;
	.reg .b32 	%r<31>;
	.reg .b32 	%f<18>;
	.reg .b64 	%rd<18>;

	ld.param.u64 	%rd3, [_Z11clip_kernelPKfPfffi_param_0];
	ld.param.u64 	%rd4, [_Z11clip_kernelPKfPfffi_param_1];
	ld.param.f32 	%f1, [_Z11clip_kernelPKfPfffi_param_2];
	ld.param.f32 	%f2, [_Z11clip_kernelPKfPfffi_param_3];
	ld.param.u32 	%r12, [_Z11clip_kernelPKfPfffi_param_4];
	cvta.to.global.u64 	%rd1, %rd4;
	cvta.to.global.u64 	%rd2, %rd3;
	mov.u32 	%r13, %tid.x;
	mov.u32 	%r14, %ntid.x;
	mov.u32 	%r15, %ctaid.x;
	mad.lo.s32 	%r29, %r14, %r15, %r13;
	mov.u32 	%r16, %nctaid.x;
	mul.lo.s32 	%r2, %r16, %r14;
	setp.ge.s32 	%p1, %r29, %r12;
	@%p1 bra 	$L__BB0_7;
	add.s32 	%r17, %r29, %r2;
	max.s32 	%r18, %r12, %r17;
	setp.lt.s32 	%p2, %r17, %r12;
	selp.u32 	%r19, 1, 0, %p2;
	add.s32 	%r20, %r17, %r19;
	sub.s32 	%r21, %r18, %r20;
	div.u32 	%r22, %r21, %r2;
	add.s32 	%r3, %r22, %r19;
	and.b32  	%r23, %r3, 3;
	setp.eq.s32 	%p3, %r23, 3;
	@%p3 bra 	$L__BB0_4;
	add.s32 	%r24, %r3, 1;
	and.b32  	%r25, %r24, 3;
	neg.s32 	%r27, %r25;
$L__BB0_3:
	.pragma "nounroll";
	mul.wide.s32 	%rd5, %r29, 4;
	add.s64 	%rd6, %rd1, %rd5;
	add.s64 	%rd7, %rd2, %rd5;
	ld.global.f32 	%f3, [%rd7];
	setp.gt.f32 	%p4, %f3, %f2;
	setp.lt.f32 	%p5, %f3, %f1;
	selp.f32 	%f4, %f1, %f3, %p5;
	selp.f32 	%f5, %f2, %f4, %p4;
	st.global.f32 	[%rd6], %f5;
	add.s32 	%r29, %r29, %r2;
	add.s32 	%r27, %r27, 1;
	setp.ne.s32 	%p6, %r27, 0;
	@%p6 bra 	$L__BB0_3;
$L__BB0_4:
	setp.lt.u32 	%p7, %r3, 3;
	@%p7 bra 	$L__BB0_7;
	mul.wide.s32 	%rd11, %r2, 4;
	shl.b32 	%r26, %r2, 2;
$L__BB0_6:
	mul.wide.s32 	%rd8, %r29, 4;
	add.s64 	%rd9, %rd2, %rd8;
	ld.global.f32 	%f6, [%rd9];
	setp.gt.f32 	%p8, %f6, %f2;
	setp.lt.f32 	%p9, %f6, %f1;
	selp.f32 	%f7, %f1, %f6, %p9;
	selp.f32 	%f8, %f2, %f7, %p8;
	add.s64 	%rd10, %rd1, %rd8;
	st.global.f32 	[%rd10], %f8;
	add.s64 	%rd12, %rd9, %rd11;
	ld.global.f32 	%f9, [%rd12];
	setp.gt.f32 	%p10, %f9, %f2;
	setp.lt.f32 	%p11, %f9, %f1;
	selp.f32 	%f10, %f1, %f9, %p11;
	selp.f32 	%f11, %f2, %f10, %p10;
	add.s64 	%rd13, %rd10, %rd11;
	st.global.f32 	[%rd13], %f11;
	add.s64 	%rd14, %rd12, %rd11;
	ld.global.f32 	%f12, [%rd14];
	setp.gt.f32 	%p12, %f12, %f2;
	setp.lt.f32 	%p13, %f12, %f1;
	selp.f32 	%f13, %f1, %f12, %p13;
	selp.f32 	%f14, %f2, %f13, %p12;
	add.s64 	%rd15, %rd13, %rd11;
	st.global.f32 	[%rd15], %f14;
	add.s64 	%rd16, %rd14, %rd11;
	ld.global.f32 	%f15, [%rd16];
	setp.gt.f32 	%p14, %f15, %f2;
	setp.lt.f32 	%p15, %f15, %f1;
	selp.f32 	%f16, %f1, %f15, %p15;
	selp.f32 	%f17, %f2, %f16, %p14;
	add.s64 	%rd17, %rd15, %rd11;
	st.global.f32 	[%rd17], %f17;
	add.s32 	%r29, %r26, %r29;
	setp.lt.s32 	%p16, %r29, %r12;
	@%p16 bra 	$L__BB0_6;
$L__BB0_7:
	ret;

}


// ===== COMPILED SASS (sm_100) =====

	.target	sm_100

	.elftype	@"ET_EXEC"


//--------------------- .note.nv.tkinfo           --------------------------
	.section	.note.nv.tkinfo,"",@"SHT_NOTE"
	.sectionflags	@"SHF_NOTE_NV_TKINFO"
	.tkinfo
        /*0018*/ 	.word	0x00000002
        /*0030*/ 	.string	""
        /*0030*/ 	.string	"ptxas"
        /*0030*/ 	.string	"Cuda compilation tools, release 13.0, V13.0.88"
        /*0030*/ 	.string	"Build cuda_13.0.r13.0/compiler.36424714_0"
        /*0030*/ 	.string	"-arch sm_100 -m 64 "



//--------------------- .note.nv.cuinfo           --------------------------
	.section	.note.nv.cuinfo,"",@"SHT_NOTE"
	.sectionflags	@"SHF_NOTE_NV_CUINFO"
        /*0018*/ 	.short	0x0002
        /*001a*/ 	.short	0x0064
        /*001c*/ 	.short	0x0082
	.zero		2


//--------------------- .nv.info                  --------------------------
	.section	.nv.info,"",@"SHT_CUDA_INFO"
	.align	4


	//----- nvinfo : EIATTR_REGCOUNT
	.align		4
        /*0000*/ 	.byte	0x04, 0x2f
        /*0002*/ 	.short	(.L_1 - .L_0)
	.align		4
.L_0:
        /*0004*/ 	.word	index@(_Z11clip_kernelPKfPfffi)
        /*0008*/ 	.word	0x0000001a


	//----- nvinfo : EIATTR_FRAME_SIZE
	.align		4
.L_1:
        /*000c*/ 	.byte	0x04, 0x11
        /*000e*/ 	.short	(.L_3 - .L_2)
	.align		4
.L_2:
        /*0010*/ 	.word	index@(_Z11clip_kernelPKfPfffi)
        /*0014*/ 	.word	0x00000000


	//----- nvinfo : EIATTR_MIN_STACK_SIZE
	.align		4
.L_3:
        /*0018*/ 	.byte	0x04, 0x12
        /*001a*/ 	.short	(.L_5 - .L_4)
	.align		4
.L_4:
        /*001c*/ 	.word	index@(_Z11clip_kernelPKfPfffi)
        /*0020*/ 	.word	0x00000000
.L_5:


//--------------------- .nv.compat                --------------------------
	.section	.nv.compat,"",@"SHT_CUDA_COMPAT_INFO"
	.align	4
        /*0000*/ 	.byte	0x02, 0x09, 0x00, 0x00, 0x02, 0x02, 0x01, 0x00, 0x02, 0x05, 0x05, 0x00, 0x03, 0x07, 0x01, 0x01
        /*0010*/ 	.byte	0x02, 0x03, 0x00, 0x00, 0x02, 0x06, 0x01, 0x00, 0x04, 0x0b, 0x08, 0x00, 0x09, 0x00, 0x00, 0x00
        /*0020*/ 	.byte	0x00, 0x00, 0x00, 0x00


//--------------------- .nv.info._Z11clip_kernelPKfPfffi --------------------------
	.section	.nv.info._Z11clip_kernelPKfPfffi,"",@"SHT_CUDA_INFO"
	.sectionflags	@""
	.align	4


	//----- nvinfo : EIATTR_CUDA_API_VERSION
	.align		4
        /*0000*/ 	.byte	0x04, 0x37
        /*0002*/ 	.short	(.L_7 - .L_6)
.L_6:
        /*0004*/ 	.word	0x00000082


	//----- nvinfo : EIATTR_KPARAM_INFO
	.align		4
.L_7:
        /*0008*/ 	.byte	0x04, 0x17
        /*000a*/ 	.short	(.L_9 - .L_8)
.L_8:
        /*000c*/ 	.word	0x00000000
        /*0010*/ 	.short	0x0004
        /*0012*/ 	.short	0x0018
        /*0014*/ 	.byte	0x00, 0xf0, 0x11, 0x00


	//----- nvinfo : EIATTR_KPARAM_INFO
	.align		4
.L_9:
        /*0018*/ 	.byte	0x04, 0x17
        /*001a*/ 	.short	(.L_11 - .L_10)
.L_10:
        /*001c*/ 	.word	0x00000000
        /*0020*/ 	.short	0x0003
        /*0022*/ 	.short	0x0014
        /*0024*/ 	.byte	0x00, 0xf0, 0x11, 0x00


	//----- nvinfo : EIATTR_KPARAM_INFO
	.align		4
.L_11:
        /*0028*/ 	.byte	0x04, 0x17
        /*002a*/ 	.short	(.L_13 - .L_12)
.L_12:
        /*002c*/ 	.word	0x00000000
        /*0030*/ 	.short	0x0002
        /*0032*/ 	.short	0x0010
        /*0034*/ 	.byte	0x00, 0xf0, 0x11, 0x00


	//----- nvinfo : EIATTR_KPARAM_INFO
	.align		4
.L_13:
        /*0038*/ 	.byte	0x04, 0x17
        /*003a*/ 	.short	(.L_15 - .L_14)
.L_14:
        /*003c*/ 	.word	0x00000000
        /*0040*/ 	.short	0x0001
        /*0042*/ 	.short	0x0008
        /*0044*/ 	.byte	0x00, 0xf5, 0x21, 0x00


	//----- nvinfo : EIATTR_KPARAM_INFO
	.align		4
.L_15:
        /*0048*/ 	.byte	0x04, 0x17
        /*004a*/ 	.short	(.L_17 - .L_16)
.L_16:
        /*004c*/ 	.word	0x00000000
        /*0050*/ 	.short	0x0000
        /*0052*/ 	.short	0x0000
        /*0054*/ 	.byte	0x00, 0xf5, 0x21, 0x00


	//----- nvinfo : EIATTR_SPARSE_MMA_MASK
	.align		4
.L_17:
        /*0058*/ 	.byte	0x03, 0x50
        /*005a*/ 	.short	0x0000


	//----- nvinfo : EIATTR_MAXREG_COUNT
	.align		4
        /*005c*/ 	.byte	0x03, 0x1b
        /*005e*/ 	.short	0x00ff


	//----- nvinfo : EIATTR_MERCURY_ISA_VERSION
	.align		4
        /*0060*/ 	.byte	0x03, 0x5f
        /*0062*/ 	.short	0x0101


	//----- nvinfo : EIATTR_VRC_CTA_INIT_COUNT
	.align		4
        /*0064*/ 	.byte	0x02, 0x4a
	.zero		1
	.zero		1


	//----- nvinfo : EIATTR_EXIT_INSTR_OFFSETS
	.align		4
        /*0068*/ 	.byte	0x04, 0x1c
        /*006a*/ 	.short	(.L_19 - .L_18)


	//   ....[0]....
.L_18:
        /*006c*/ 	.word	0x00000090


	//   ....[1]....
        /*0070*/ 	.word	0x000003c0


	//   ....[2]....
        /*0074*/ 	.word	0x00000600


	//----- nvinfo : EIATTR_CRS_STACK_SIZE
	.align		4
.L_19:
        /*0078*/ 	.byte	0x04, 0x1e
        /*007a*/ 	.short	(.L_21 - .L_20)
.L_20:
        /*007c*/ 	.word	0x00000000


	//----- nvinfo : EIATTR_CBANK_PARAM_SIZE
	.align		4
.L_21:
        /*0080*/ 	.byte	0x03, 0x19
        /*0082*/ 	.short	0x001c


	//----- nvinfo : EIATTR_PARAM_CBANK
	.align		4
        /*0084*/ 	.byte	0x04, 0x0a
        /*0086*/ 	.short	(.L_23 - .L_22)
	.align		4
.L_22:
        /*0088*/ 	.word	index@(.nv.constant0._Z11clip_kernelPKfPfffi)
        /*008c*/ 	.short	0x0380
        /*008e*/ 	.short	0x001c


	//----- nvinfo : EIATTR_SW_WAR
	.align		4
.L_23:
        /*0090*/ 	.byte	0x04, 0x36
        /*0092*/ 	.short	(.L_25 - .L_24)
.L_24:
        /*0094*/ 	.word	0x00000008
.L_25:


//--------------------- .nv.callgraph             --------------------------
	.section	.nv.callgraph,"",@"SHT_CUDA_CALLGRAPH"
	.align	4
	.sectionentsize	8
	.align		4
        /*0000*/ 	.word	0x00000000
	.align		4
        /*0004*/ 	.word	0xffffffff
	.align		4
        /*0008*/ 	.word	0x00000000
	.align		4
        /*000c*/ 	.word	0xfffffffe
	.align		4
        /*0010*/ 	.word	0x00000000
	.align		4
        /*0014*/ 	.word	0xfffffffd
	.align		4
        /*0018*/ 	.word	0x00000000
	.align		4
        /*001c*/ 	.word	0xfffffffc


//--------------------- .text._Z11clip_kernelPKfPfffi --------------------------
	.section	.text._Z11clip_kernelPKfPfffi,"ax",@progbits
	.align	128
        .global         _Z11clip_kernelPKfPfffi
        .type           _Z11clip_kernelPKfPfffi,@function
        .size           _Z11clip_kernelPKfPfffi,(.L_x_5 - _Z11clip_kernelPKfPfffi)
        .other          _Z11clip_kernelPKfPfffi,@"STO_CUDA_ENTRY STV_DEFAULT"
_Z11clip_kernelPKfPfffi:
.text._Z11clip_kernelPKfPfffi:
[----:B------:R-:W-:Y:S01]  /*0000*/  LDC R1, c[0x0][0x37c] ;  /* 0x0000df00ff017b82 */ /* 0x000fe20000000800 */
[----:B------:R-:W0:Y:S01]  /*0010*/  S2R R7, SR_TID.X ;  /* 0x0000000000077919 */ /* 0x000e220000002100 */
[----:B------:R-:W0:Y:S06]  /*0020*/  LDCU UR4, c[0x0][0x360] ;  /* 0x00006c00ff0477ac */ /* 0x000e2c0008000800 */
[----:B------:R-:W1:Y:S01]  /*0030*/  LDC R2, c[0x0][0x370] ;  /* 0x0000dc00ff027b82 */ /* 0x000e620000000800 */
[----:B------:R-:W0:Y:S01]  /*0040*/  S2R R0, SR_CTAID.X ;  /* 0x0000000000007919 */ /* 0x000e220000002500 */
[----:B------:R-:W2:Y:S01]  /*0050*/  LDCU UR6, c[0x0][0x398] ;  /* 0x00007300ff0677ac */ /* 0x000ea20008000800 */
[----:B0-----:R-:W-:-:S02]  /*0060*/  IMAD R7, R0, UR4, R7 ;  /* 0x0000000400077c24 */ /* 0x001fc4000f8e0207 */
[----:B-1----:R-:W-:-:S03]  /*0070*/  IMAD R0, R2, UR4, RZ ;  /* 0x0000000402007c24 */ /* 0x002fc6000f8e02ff */
[----:B--2---:R-:W-:-:S13]  /*0080*/  ISETP.GE.AND P0, PT, R7, UR6, PT ;  /* 0x0000000607007c0c */ /* 0x004fda000bf06270 */
[----:B------:R-:W-:Y:S05]  /*0090*/  @P0 EXIT ;  /* 0x000000000000094d */ /* 0x000fea0003800000 */
[----:B------:R-:W0:Y:S01]  /*00a0*/  I2F.U32.RP R8, R0 ;  /* 0x0000000000087306 */ /* 0x000e220000209000 */
[C---:B------:R-:W-:Y:S01]  /*00b0*/  IMAD.IADD R4, R0.reuse, 0x1, R7 ;  /* 0x0000000100047824 */ /* 0x040fe200078e0207 */
[----:B------:R-:W-:Y:S01]  /*00c0*/  ISETP.NE.U32.AND P2, PT, R0, RZ, PT ;  /* 0x000000ff0000720c */ /* 0x000fe20003f45070 */
[----:B------:R-:W-:Y:S01]  /*00d0*/  IMAD.MOV R9, RZ, RZ, -R0 ;  /* 0x000000ffff097224 */ /* 0x000fe200078e0a00 */
[----:B------:R-:W1:Y:S01]  /*00e0*/  LDCU.64 UR4, c[0x0][0x358] ;  /* 0x00006b00ff0477ac */ /* 0x000e620008000a00 */
[----:B------:R-:W-:Y:S01]  /*00f0*/  BSSY.RECONVERGENT B0, `(.L_x_0) ;  /* 0x000002c000007945 */ /* 0x000fe20003800200 */
[C---:B------:R-:W-:Y:S02]  /*0100*/  ISETP.GE.AND P0, PT, R4.reuse, UR6, PT ;  /* 0x0000000604007c0c */ /* 0x040fe4000bf06270 */
[----:B------:R-:W-:Y:S02]  /*0110*/  VIMNMX R5, PT, PT, R4, UR6, !PT ;  /* 0x0000000604057c48 */ /* 0x000fe4000ffe0100 */
[----:B------:R-:W-:-:S04]  /*0120*/  SEL R6, RZ, 0x1, P0 ;  /* 0x00000001ff067807 */ /* 0x000fc80000000000 */
[----:B------:R-:W-:Y:S01]  /*0130*/  IADD3 R5, PT, PT, R5, -R4, -R6 ;  /* 0x8000000405057210 */ /* 0x000fe20007ffe806 */
[----:B0-----:R-:W0:Y:S02]  /*0140*/  MUFU.RCP R8, R8 ;  /* 0x0000000800087308 */ /* 0x001e240000001000 */
[----:B0-----:R-:W-:-:S06]  /*0150*/  VIADD R2, R8, 0xffffffe ;  /* 0x0ffffffe08027836 */ /* 0x001fcc0000000000 */
[----:B------:R0:W2:Y:S02]  /*0160*/  F2I.FTZ.U32.TRUNC.NTZ R3, R2 ;  /* 0x0000000200037305 */ /* 0x0000a4000021f000 */
[----:B0-----:R-:W-:Y:S02]  /*0170*/  IMAD.MOV.U32 R2, RZ, RZ, RZ ;  /* 0x000000ffff027224 */ /* 0x001fe400078e00ff */
[----:B--2---:R-:W-:-:S04]  /*0180*/  IMAD R9, R9, R3, RZ ;  /* 0x0000000309097224 */ /* 0x004fc800078e02ff */
[----:B------:R-:W-:-:S06]  /*0190*/  IMAD.HI.U32 R8, R3, R9, R2 ;  /* 0x0000000903087227 */ /* 0x000fcc00078e0002 */
[----:B------:R-:W-:-:S04]  /*01a0*/  IMAD.HI.U32 R9, R8, R5, RZ ;  /* 0x0000000508097227 */ /* 0x000fc800078e00ff */
[----:B------:R-:W-:-:S04]  /*01b0*/  IMAD.MOV R2, RZ, RZ, -R9 ;  /* 0x000000ffff027224 */ /* 0x000fc800078e0a09 */
[----:B------:R-:W-:Y:S02]  /*01c0*/  IMAD R5, R0, R2, R5 ;  /* 0x0000000200057224 */ /* 0x000fe400078e0205 */
[----:B------:R-:W0:Y:S03]  /*01d0*/  LDC.64 R2, c[0x0][0x388] ;  /* 0x0000e200ff027b82 */ /* 0x000e260000000a00 */
[----:B------:R-:W-:-:S13]  /*01e0*/  ISETP.GE.U32.AND P0, PT, R5, R0, PT ;  /* 0x000000000500720c */ /* 0x000fda0003f06070 */
[----:B------:R-:W-:Y:S02]  /*01f0*/  @P0 IMAD.IADD R5, R5, 0x1, -R0 ;  /* 0x0000000105050824 */ /* 0x000fe400078e0a00 */
[----:B------:R-:W-:-:S03]  /*0200*/  @P0 VIADD R9, R9, 0x1 ;  /* 0x0000000109090836 */ /* 0x000fc60000000000 */
[-C--:B------:R-:W-:Y:S02]  /*0210*/  ISETP.GE.U32.AND P1, PT, R5, R0.reuse, PT ;  /* 0x000000000500720c */ /* 0x080fe40003f26070 */
[----:B------:R-:W2:Y:S11]  /*0220*/  LDC.64 R4, c[0x0][0x380] ;  /* 0x0000e000ff047b82 */ /* 0x000eb60000000a00 */
[----:B------:R-:W-:Y:S01]  /*0230*/  @P1 VIADD R9, R9, 0x1 ;  /* 0x0000000109091836 */ /* 0x000fe20000000000 */
[----:B------:R-:W-:-:S05]  /*0240*/  @!P2 LOP3.LUT R9, RZ, R0, RZ, 0x33, !PT ;  /* 0x00000000ff09a212 */ /* 0x000fca00078e33ff */
[----:B------:R-:W-:-:S05]  /*0250*/  IMAD.IADD R6, R6, 0x1, R9 ;  /* 0x0000000106067824 */ /* 0x000fca00078e0209 */
[C---:B------:R-:W-:Y:S02]  /*0260*/  LOP3.LUT R8, R6.reuse, 0x3, RZ, 0xc0, !PT ;  /* 0x0000000306087812 */ /* 0x040fe400078ec0ff */
[----:B------:R-:W-:Y:S02]  /*0270*/  ISETP.GE.U32.AND P0, PT, R6, 0x3, PT ;  /* 0x000000030600780c */ /* 0x000fe40003f06070 */
[----:B------:R-:W-:-:S13]  /*0280*/  ISETP.NE.AND P1, PT, R8, 0x3, PT ;  /* 0x000000030800780c */ /* 0x000fda0003f25270 */
[----:B01----:R-:W-:Y:S05]  /*0290*/  @!P1 BRA `(.L_x_1) ;  /* 0x0000000000449947 */ /* 0x003fea0003800000 */
[----:B------:R-:W0:Y:S01]  /*02a0*/  LDC.64 R14, c[0x0][0x380] ;  /* 0x0000e000ff0e7b82 */ /* 0x000e220000000a00 */
[----:B------:R-:W-:-:S05]  /*02b0*/  VIADD R6, R6, 0x1 ;  /* 0x0000000106067836 */ /* 0x000fca0000000000 */
[----:B------:R-:W-:Y:S02]  /*02c0*/  LOP3.LUT R6, R6, 0x3, RZ, 0xc0, !PT ;  /* 0x0000000306067812 */ /* 0x000fe400078ec0ff */
[----:B------:R-:W1:Y:S03]  /*02d0*/  LDC.64 R12, c[0x0][0x388] ;  /* 0x0000e200ff0c7b82 */ /* 0x000e660000000a00 */
[----:B------:R-:W-:-:S07]  /*02e0*/  IMAD.MOV R6, RZ, RZ, -R6 ;  /* 0x000000ffff067224 */ /* 0x000fce00078e0a06 */
.L_x_2:
[C---:B0-----:R-:W-:Y:S01]  /*02f0*/  IMAD.WIDE R10, R7.reuse, 0x4, R14 ;  /* 0x00000004070a7825 */ /* 0x041fe200078e020e */
[----:B---3--:R-:W0:Y:S05]  /*0300*/  LDC.64 R16, c[0x0][0x390] ;  /* 0x0000e400ff107b82 */ /* 0x008e2a0000000a00 */
[----:B------:R-:W0:Y:S01]  /*0310*/  LDG.E R11, desc[UR4][R10.64] ;  /* 0x000000040a0b7981 */ /* 0x000e22000c1e1900 */
[----:B-1----:R-:W-:-:S04]  /*0320*/  IMAD.WIDE R8, R7, 0x4, R12 ;  /* 0x0000000407087825 */ /* 0x002fc800078e020c */
[----:B------:R-:W-:Y:S02]  /*0330*/  VIADD R6, R6, 0x1 ;  /* 0x0000000106067836 */ /* 0x000fe40000000000 */
[----:B------:R-:W-:Y:S01]  /*0340*/  IMAD.IADD R7, R0, 0x1, R7 ;  /* 0x0000000100077824 */ /* 0x000fe200078e0207 */
[C---:B0-----:R-:W-:Y:S02]  /*0350*/  FSETP.GT.AND P1, PT, R11.reuse, R17, PT ;  /* 0x000000110b00720b */ /* 0x041fe40003f24000 */
[----:B------:R-:W-:-:S11]  /*0360*/  FSETP.GEU.AND P2, PT, R11, R16, PT ;  /* 0x000000100b00720b */ /* 0x000fd60003f4e000 */
[----:B------:R-:W-:Y:S02]  /*0370*/  @!P1 FSEL R17, R11, R16, P2 ;  /* 0x000000100b119208 */ /* 0x000fe40001000000 */
[----:B------:R-:W-:-:S03]  /*0380*/  ISETP.NE.AND P1, PT, R6, RZ, PT ;  /* 0x000000ff0600720c */ /* 0x000fc60003f25270 */
[----:B------:R3:W-:Y:S10]  /*0390*/  STG.E desc[UR4][R8.64], R17 ;  /* 0x0000001108007986 */ /* 0x0007f4000c101904 */
[----:B------:R-:W-:Y:S05]  /*03a0*/  @P1 BRA `(.L_x_2) ;  /* 0xfffffffc00d01947 */ /* 0x000fea000383ffff */
.L_x_1:
[----:B------:R-:W-:Y:S05]  /*03b0*/  BSYNC.RECONVERGENT B0 ;  /* 0x0000000000007941 */ /* 0x000fea0003800200 */
.L_x_0:
[----:B------:R-:W-:Y:S05]  /*03c0*/  @!P0 EXIT ;  /* 0x000000000000894d */ /* 0x000fea0003800000 */
.L_x_3:
[C---:B0-2---:R-:W-:Y:S01]  /*03d0*/  IMAD.WIDE R12, R7.reuse, 0x4, R4 ;  /* 0x00000004070c7825 */ /* 0x045fe200078e0204 */
[----:B---3--:R-:W0:Y:S04]  /*03e0*/  LDC.64 R8, c[0x0][0x390] ;  /* 0x0000e400ff087b82 */ /* 0x008e280000000a00 */
[----:B------:R-:W0:Y:S01]  /*03f0*/  LDG.E R11, desc[UR4][R12.64] ;  /* 0x000000040c0b7981 */ /* 0x000e22000c1e1900 */
[----:B------:R-:W-:Y:S01]  /*0400*/  IMAD.WIDE R16, R7, 0x4, R2 ;  /* 0x0000000407107825 */ /* 0x000fe200078e0202 */
[CC--:B0-----:R-:W-:Y:S02]  /*0410*/  FSETP.GEU.AND P1, PT, R11.reuse, R8.reuse, PT ;  /* 0x000000080b00720b */ /* 0x0c1fe40003f2e000 */
[C---:B------:R-:W-:Y:S02]  /*0420*/  FSETP.GT.AND P0, PT, R11.reuse, R9, PT ;  /* 0x000000090b00720b */ /* 0x040fe40003f04000 */
[----:B------:R-:W-:Y:S01]  /*0430*/  FSEL R6, R11, R8, P1 ;  /* 0x000000080b067208 */ /* 0x000fe20000800000 */
[----:B------:R-:W-:-:S03]  /*0440*/  IMAD.WIDE R10, R0, 0x4, R12 ;  /* 0x00000004000a7825 */ /* 0x000fc600078e020c */
[----:B------:R-:W-:-:S05]  /*0450*/  FSEL R19, R6, R9, !P0 ;  /* 0x0000000906137208 */ /* 0x000fca0004000000 */
[----:B------:R0:W-:Y:S04]  /*0460*/  STG.E desc[UR4][R16.64], R19 ;  /* 0x0000001310007986 */ /* 0x0001e8000c101904 */
[----:B------:R-:W2:Y:S01]  /*0470*/  LDG.E R15, desc[UR4][R10.64] ;  /* 0x000000040a0f7981 */ /* 0x000ea2000c1e1900 */
[C---:B------:R-:W-:Y:S01]  /*0480*/  IMAD.WIDE R12, R0.reuse, 0x4, R16 ;  /* 0x00000004000c7825 */ /* 0x040fe200078e0210 */
[CC--:B--2---:R-:W-:Y:S02]  /*0490*/  FSETP.GEU.AND P1, PT, R15.reuse, R8.reuse, PT ;  /* 0x000000080f00720b */ /* 0x0c4fe40003f2e000 */
[C---:B------:R-:W-:Y:S02]  /*04a0*/  FSETP.GT.AND P0, PT, R15.reuse, R9, PT ;  /* 0x000000090f00720b */ /* 0x040fe40003f04000 */
[----:B------:R-:W-:Y:S01]  /*04b0*/  FSEL R6, R15, R8, P1 ;  /* 0x000000080f067208 */ /* 0x000fe20000800000 */
[----:B------:R-:W-:-:S03]  /*04c0*/  IMAD.WIDE R14, R0, 0x4, R10 ;  /* 0x00000004000e7825 */ /* 0x000fc600078e020a */
[----:B------:R-:W-:-:S05]  /*04d0*/  FSEL R21, R6, R9, !P0 ;  /* 0x0000000906157208 */ /* 0x000fca0004000000 */
[----:B------:R1:W-:Y:S04]  /*04e0*/  STG.E desc[UR4][R12.64], R21 ;  /* 0x000000150c007986 */ /* 0x0003e8000c101904 */
[----:B------:R-:W2:Y:S01]  /*04f0*/  LDG.E R23, desc[UR4][R14.64] ;  /* 0x000000040e177981 */ /* 0x000ea2000c1e1900 */
[----:B------:R-:W-:-:S04]  /*0500*/  IMAD.WIDE R10, R0, 0x4, R12 ;  /* 0x00000004000a7825 */ /* 0x000fc800078e020c */
[----:B0-----:R-:W-:Y:S01]  /*0510*/  IMAD.WIDE R16, R0, 0x4, R14 ;  /* 0x0000000400107825 */ /* 0x001fe200078e020e */
[CC--:B--2---:R-:W-:Y:S02]  /*0520*/  FSETP.GEU.AND P1, PT, R23.reuse, R8.reuse, PT ;  /* 0x000000081700720b */ /* 0x0c4fe40003f2e000 */
[C---:B------:R-:W-:Y:S02]  /*0530*/  FSETP.GT.AND P0, PT, R23.reuse, R9, PT ;  /* 0x000000091700720b */ /* 0x040fe40003f04000 */
[----:B------:R-:W-:-:S04]  /*0540*/  FSEL R6, R23, R8, P1 ;  /* 0x0000000817067208 */ /* 0x000fc80000800000 */
[----:B------:R-:W-:-:S05]  /*0550*/  FSEL R19, R6, R9, !P0 ;  /* 0x0000000906137208 */ /* 0x000fca0004000000 */
[----:B------:R0:W-:Y:S04]  /*0560*/  STG.E desc[UR4][R10.64], R19 ;  /* 0x000000130a007986 */ /* 0x0001e8000c101904 */
[----:B------:R-:W2:Y:S01]  /*0570*/  LDG.E R17, desc[UR4][R16.64] ;  /* 0x0000000410117981 */ /* 0x000ea2000c1e1900 */
[----:B-1----:R-:W-:-:S04]  /*0580*/  IMAD.WIDE R12, R0, 0x4, R10 ;  /* 0x00000004000c7825 */ /* 0x002fc800078e020a */
[----:B------:R-:W-:Y:S01]  /*0590*/  IMAD R7, R0, 0x4, R7 ;  /* 0x0000000400077824 */ /* 0x000fe200078e0207 */
[C---:B--2---:R-:W-:Y:S02]  /*05a0*/  FSETP.GT.AND P0, PT, R17.reuse, R9, PT ;  /* 0x000000091100720b */ /* 0x044fe40003f04000 */
[----:B------:R-:W-:-:S11]  /*05b0*/  FSETP.GEU.AND P1, PT, R17, R8, PT ;  /* 0x000000081100720b */ /* 0x000fd60003f2e000 */
[----:B------:R-:W-:Y:S02]  /*05c0*/  @!P0 FSEL R9, R17, R8, P1 ;  /* 0x0000000811098208 */ /* 0x000fe40000800000 */
[----:B------:R-:W-:-:S03]  /*05d0*/  ISETP.GE.AND P0, PT, R7, UR6, PT ;  /* 0x0000000607007c0c */ /* 0x000fc6000bf06270 */
[----:B------:R0:W-:Y:S10]  /*05e0*/  STG.E desc[UR4][R12.64], R9 ;  /* 0x000000090c007986 */ /* 0x0001f4000c101904 */
[----:B------:R-:W-:Y:S05]  /*05f0*/  @!P0 BRA `(.L_x_3) ;  /* 0xfffffffc00748947 */ /* 0x000fea000383ffff */
[----:B------:R-:W-:Y:S05]  /*0600*/  EXIT ;  /* 0x000000000000794d */ /* 0x000fea0003800000 */
.L_x_4:
[----:B------:R-:W-:-:S00]  /*0610*/  BRA `(.L_x_4) ;  /* 0xfffffffc00fc7947 */ /* 0x000fc0000383ffff */
[----:B------:R-:W-:-:S00]  /*0620*/  NOP ;  /* 0x0000000000007918 */ /* 0x000fc00000000000 */
        /* <DEDUP_REMOVED lines=13> */
.L_x_5:


//--------------------- .nv.shared.reserved.0     --------------------------
	.section	.nv.shared.reserved.0,"aw",@nobits
	.weak		__nv_reservedSMEM_offset_0_alias
	.size		__nv_reservedSMEM_offset_0_alias, 0, 64
	.other		__nv_reservedSMEM_offset_0_alias,@"STO_CUDA_RESERVED_SHARED STV_DEFAULT"
__nv_reservedSMEM_offset_0_alias:
	.zero		0
	.zero		64


//--------------------- .nv.constant0._Z11clip_kernelPKfPfffi --------------------------
	.section	.nv.constant0._Z11clip_kernelPKfPfffi,"a",@progbits
	.sectionflags	@""
	.align	4
.nv.constant0._Z11clip_kernelPKfPfffi:
	.zero		924


//--------------------- SYMBOLS --------------------------

	.type		.nv.reservedSmem.offset0,@object
	.size		.nv.reservedSmem.offset0,0x4
